	.headerflags	@"EF_CUDA_TEXMODE_UNIFIED EF_CUDA_64BIT_ADDRESS EF_CUDA_ACCELERATORS EF_CUDA_SM90 EF_CUDA_VIRTUAL_SM(EF_CUDA_SM90)"
	.elftype	@"ET_EXEC"


//--------------------- .nv.info                  --------------------------
	.section	.nv.info,"",@"SHT_CUDA_INFO"
	.align	4


	//----- nvinfo : EIATTR_REGCOUNT
	.align		4
        /*0000*/ 	.byte	0x04, 0x2f
        /*0002*/ 	.short	(.L_3 - .L_2)
	.align		4
.L_2:
        /*0004*/ 	.word	index@(triton_poi_fused__native_batch_norm_legit_no_training_relu_51)
        /*0008*/ 	.word	0x00000022


	//----- nvinfo : EIATTR_MIN_STACK_SIZE
	.align		4
.L_3:
        /*000c*/ 	.byte	0x04, 0x12
        /*000e*/ 	.short	(.L_5 - .L_4)
	.align		4
.L_4:
        /*0010*/ 	.word	index@(triton_poi_fused__native_batch_norm_legit_no_training_relu_51)
        /*0014*/ 	.word	0x00000000


	//----- nvinfo : EIATTR_FRAME_SIZE
	.align		4
.L_5:
        /*0018*/ 	.byte	0x04, 0x11
        /*001a*/ 	.short	(.L_7 - .L_6)
	.align		4
.L_6:
        /*001c*/ 	.word	index@(triton_poi_fused__native_batch_norm_legit_no_training_relu_51)
        /*0020*/ 	.word	0x00000000


	//----- nvinfo : EIATTR_MIN_STACK_SIZE
	.align		4
.L_7:
        /*0024*/ 	.byte	0x04, 0x12
        /*0026*/ 	.short	(.L_9 - .L_8)
	.align		4
.L_8:
        /*0028*/ 	.word	index@(triton_poi_fused__native_batch_norm_legit_no_training_relu_51)
        /*002c*/ 	.word	0x00000000
.L_9:


//--------------------- .nv.info.triton_poi_fused__native_batch_norm_legit_no_training_relu_51 --------------------------
	.section	.nv.info.triton_poi_fused__native_batch_norm_legit_no_training_relu_51,"",@"SHT_CUDA_INFO"
	.sectionflags	@""
	.align	4


	//----- nvinfo : EIATTR_CUDA_API_VERSION
	.align		4
        /*0000*/ 	.byte	0x04, 0x37
        /*0002*/ 	.short	(.L_11 - .L_10)
.L_10:
        /*0004*/ 	.word	0x0000007c


	//----- nvinfo : EIATTR_KPARAM_INFO
	.align		4
.L_11:
        /*0008*/ 	.byte	0x04, 0x17
        /*000a*/ 	.short	(.L_13 - .L_12)
.L_12:
        /*000c*/ 	.word	0x00000000
        /*0010*/ 	.short	0x0007
        /*0012*/ 	.short	0x0034
        /*0014*/ 	.byte	0x00, 0xf0, 0x11, 0x00


	//----- nvinfo : EIATTR_KPARAM_INFO
	.align		4
.L_13:
        /*0018*/ 	.byte	0x04, 0x17
        /*001a*/ 	.short	(.L_15 - .L_14)
.L_14:
        /*001c*/ 	.word	0x00000000
        /*0020*/ 	.short	0x0006
        /*0022*/ 	.short	0x0030
        /*0024*/ 	.byte	0x00, 0xf0, 0x11, 0x00


	//----- nvinfo : EIATTR_KPARAM_INFO
	.align		4
.L_15:
        /*0028*/ 	.byte	0x04, 0x17
        /*002a*/ 	.short	(.L_17 - .L_16)
.L_16:
        /*002c*/ 	.word	0x00000000
        /*0030*/ 	.short	0x0005
        /*0032*/ 	.short	0x0028
        /*0034*/ 	.byte	0x00, 0xf4, 0x21, 0x00


	//----- nvinfo : EIATTR_KPARAM_INFO
	.align		4
.L_17:
        /*0038*/ 	.byte	0x04, 0x17
        /*003a*/ 	.short	(.L_19 - .L_18)
.L_18:
        /*003c*/ 	.word	0x00000000
        /*0040*/ 	.short	0x0004
        /*0042*/ 	.short	0x0020
        /*0044*/ 	.byte	0x00, 0xf4, 0x21, 0x00


	//----- nvinfo : EIATTR_KPARAM_INFO
	.align		4
.L_19:
        /*0048*/ 	.byte	0x04, 0x17
        /*004a*/ 	.short	(.L_21 - .L_20)
.L_20:
        /*004c*/ 	.word	0x00000000
        /*0050*/ 	.short	0x0003
        /*0052*/ 	.short	0x0018
        /*0054*/ 	.byte	0x00, 0xf4, 0x21, 0x00


	//----- nvinfo : EIATTR_KPARAM_INFO
	.align		4
.L_21:
        /*0058*/ 	.byte	0x04, 0x17
        /*005a*/ 	.short	(.L_23 - .L_22)
.L_22:
        /*005c*/ 	.word	0x00000000
        /*0060*/ 	.short	0x0002
        /*0062*/ 	.short	0x0010
        /*0064*/ 	.byte	0x00, 0xf4, 0x21, 0x00


	//----- nvinfo : EIATTR_KPARAM_INFO
	.align		4
.L_23:
        /*0068*/ 	.byte	0x04, 0x17
        /*006a*/ 	.short	(.L_25 - .L_24)
.L_24:
        /*006c*/ 	.word	0x00000000
        /*0070*/ 	.short	0x0001
        /*0072*/ 	.short	0x0008
        /*0074*/ 	.byte	0x00, 0xf4, 0x21, 0x00


	//----- nvinfo : EIATTR_KPARAM_INFO
	.align		4
.L_25:
        /*0078*/ 	.byte	0x04, 0x17
        /*007a*/ 	.short	(.L_27 - .L_26)
.L_26:
        /*007c*/ 	.word	0x00000000
        /*0080*/ 	.short	0x0000
        /*0082*/ 	.short	0x0000
        /*0084*/ 	.byte	0x00, 0xf4, 0x21, 0x00


	//----- nvinfo : EIATTR_SPARSE_MMA_MASK
	.align		4
.L_27:
        /*0088*/ 	.byte	0x03, 0x50
        /*008a*/ 	.short	0x0000


	//----- nvinfo : EIATTR_MAXREG_COUNT
	.align		4
        /*008c*/ 	.byte	0x03, 0x1b
        /*008e*/ 	.short	0x00ff


	//----- nvinfo : EIATTR_EXIT_INSTR_OFFSETS
	.align		4
        /*0090*/ 	.byte	0x04, 0x1c
        /*0092*/ 	.short	(.L_29 - .L_28)


	//   ....[0]....
.L_28:
        /*0094*/ 	.word	0x00001240


	//   ....[1]....
        /*0098*/ 	.word	0x00001310


	//----- nvinfo : EIATTR_REQNTID
	.align		4
.L_29:
        /*009c*/ 	.byte	0x04, 0x10
        /*009e*/ 	.short	(.L_31 - .L_30)
.L_30:
        /*00a0*/ 	.word	0x00000100
        /*00a4*/ 	.word	0x00000001
        /*00a8*/ 	.word	0x00000001


	//----- nvinfo : EIATTR_CBANK_PARAM_SIZE
	.align		4
.L_31:
        /*00ac*/ 	.byte	0x03, 0x19
        /*00ae*/ 	.short	0x0038


	//----- nvinfo : EIATTR_PARAM_CBANK
	.align		4
        /*00b0*/ 	.byte	0x04, 0x0a
        /*00b2*/ 	.short	(.L_33 - .L_32)
	.align		4
.L_32:
        /*00b4*/ 	.word	index@(.nv.constant0.triton_poi_fused__native_batch_norm_legit_no_training_relu_51)
        /*00b8*/ 	.short	0x0210
        /*00ba*/ 	.short	0x0038


	//----- nvinfo : EIATTR_SW_WAR
	.align		4
.L_33:
        /*00bc*/ 	.byte	0x04, 0x36
        /*00be*/ 	.short	(.L_35 - .L_34)
.L_34:
        /*00c0*/ 	.word	0x00000008
.L_35:


//--------------------- .nv.callgraph             --------------------------
	.section	.nv.callgraph,"",@"SHT_CUDA_CALLGRAPH"
	.align	4
	.sectionentsize	8
	.align		4
        /*0000*/ 	.word	0x00000000
	.align		4
        /*0004*/ 	.word	0xffffffff
	.align		4
        /*0008*/ 	.word	0x00000000
	.align		4
        /*000c*/ 	.word	0xfffffffe
	.align		4
        /*0010*/ 	.word	0x00000000
	.align		4
        /*0014*/ 	.word	0xfffffffd
	.align		4
        /*0018*/ 	.word	0x00000000
	.align		4
        /*001c*/ 	.word	0xfffffffc


//--------------------- .nv.constant4             --------------------------
	.section	.nv.constant4,"a",@progbits
	.align	8
	.align		8
.nv.constant4:
        /*0000*/ 	.dword	_$_str
	.align		8
        /*0008*/ 	.dword	_$_str_$_2


//--------------------- .text.triton_poi_fused__native_batch_norm_legit_no_training_relu_51 --------------------------
	.section	.text.triton_poi_fused__native_batch_norm_legit_no_training_relu_51,"ax",@progbits
	.sectionflags	@"SHF_BARRIERS=1"
	.align	128
        .global         triton_poi_fused__native_batch_norm_legit_no_training_relu_51
        .type           triton_poi_fused__native_batch_norm_legit_no_training_relu_51,@function
        .size           triton_poi_fused__native_batch_norm_legit_no_training_relu_51,(.L_x_1 - triton_poi_fused__native_batch_norm_legit_no_training_relu_51)
        .other          triton_poi_fused__native_batch_norm_legit_no_training_relu_51,@"STO_CUDA_ENTRY STV_DEFAULT"
triton_poi_fused__native_batch_norm_legit_no_training_relu_51:
.text.triton_poi_fused__native_batch_norm_legit_no_training_relu_51:
[----:B------:R-:W0:Y:S01]  /*0000*/  LDC R1, c[0x0][0x28] ;  /* 0x00000a00ff017b82 */ /* 0x000e220000000800 */
[----:B------:R-:W1:Y:S07]  /*0010*/  S2R R2, SR_CTAID.Y ;  /* 0x0000000000027919 */ /* 0x000e6e0000002600 */
[----:B------:R-:W2:Y:S01]  /*0020*/  LDC.64 R30, c[0x0][0x210] ;  /* 0x00008400ff1e7b82 */ /* 0x000ea20000000a00 */
[----:B------:R-:W-:Y:S02]  /*0030*/  CS2R R4, SRZ ;  /* 0x0000000000047805 */ /* 0x000fe4000001ff00 */
[----:B------:R-:W-:Y:S01]  /*0040*/  CS2R R6, SRZ ;  /* 0x0000000000067805 */ /* 0x000fe2000001ff00 */
[----:B------:R-:W3:Y:S01]  /*0050*/  S2R R8, SR_TID.X ;  /* 0x0000000000087919 */ /* 0x000ee20000002100 */
[----:B------:R-:W-:Y:S01]  /*0060*/  ULDC.64 UR6, c[0x0][0x208] ;  /* 0x0000820000067ab9 */ /* 0x000fe20000000a00 */
[----:B------:R-:W4:Y:S02]  /*0070*/  S2R R10, SR_CTAID.X ;  /* 0x00000000000a7919 */ /* 0x000f240000002500 */
[----:B------:R-:W5:Y:S01]  /*0080*/  LDC.64 R28, c[0x0][0x218] ;  /* 0x00008600ff1c7b82 */ /* 0x000f620000000a00 */
[----:B-1----:R-:W-:-:S02]  /*0090*/  IMAD.SHL.U32 R2, R2, 0x40, RZ ;  /* 0x0000004002027824 */ /* 0x002fc400078e00ff */
[----:B---3--:R-:W-:-:S05]  /*00a0*/  IMAD.SHL.U32 R21, R8, 0x4, RZ ;  /* 0x0000000408157824 */ /* 0x008fca00078e00ff */
[----:B------:R-:W-:-:S04]  /*00b0*/  LOP3.LUT R24, R2, 0x3c, R21, 0xf8, !PT ;  /* 0x0000003c02187812 */ /* 0x000fc800078ef815 */
[C---:B------:R-:W-:Y:S01]  /*00c0*/  ISETP.GE.AND P0, PT, R24.reuse, 0x500, PT ;  /* 0x000005001800780c */ /* 0x040fe20003f06270 */
[----:B------:R-:W-:-:S05]  /*00d0*/  IMAD.HI R0, R24, 0x66666667, RZ ;  /* 0x6666666718007827 */ /* 0x000fca00078e02ff */
[----:B------:R-:W-:-:S04]  /*00e0*/  SHF.R.U32.HI R3, RZ, 0x1f, R0 ;  /* 0x0000001fff037819 */ /* 0x000fc80000011600 */
[----:B------:R-:W-:Y:S01]  /*00f0*/  LEA.HI.SX32 R15, R0, R3, 0x19 ;  /* 0x00000003000f7211 */ /* 0x000fe200078fcaff */
[----:B----4-:R-:W-:Y:S01]  /*0100*/  IMAD.SHL.U32 R0, R10, 0x40, RZ ;  /* 0x000000400a007824 */ /* 0x010fe200078e00ff */
[----:B------:R-:W-:Y:S02]  /*0110*/  SHF.R.U32.HI R3, RZ, 0x4, R8 ;  /* 0x00000004ff037819 */ /* 0x000fe40000011608 */
[----:B------:R-:W-:Y:S02]  /*0120*/  CS2R R8, SRZ ;  /* 0x0000000000087805 */ /* 0x000fe4000001ff00 */
[----:B------:R-:W-:Y:S01]  /*0130*/  CS2R R10, SRZ ;  /* 0x00000000000a7805 */ /* 0x000fe2000001ff00 */
[----:B------:R-:W-:Y:S01]  /*0140*/  IMAD R24, R15, -0x140, R24 ;  /* 0xfffffec00f187824 */ /* 0x000fe200078e0218 */
[----:B------:R-:W-:-:S03]  /*0150*/  SGXT.U32 R3, R3, 0x4 ;  /* 0x000000040303781a */ /* 0x000fc60000000000 */
[----:B------:R-:W-:Y:S01]  /*0160*/  IMAD R15, R15, 0x5000, R24 ;  /* 0x000050000f0f7824 */ /* 0x000fe200078e0218 */
[----:B------:R-:W-:Y:S02]  /*0170*/  LOP3.LUT R12, R0, R3, RZ, 0xfc, !PT ;  /* 0x00000003000c7212 */ /* 0x000fe400078efcff */
[----:B------:R-:W-:Y:S02]  /*0180*/  LOP3.LUT R13, R0, 0x10, R3, 0xfe, !PT ;  /* 0x00000010000d7812 */ /* 0x000fe400078efe03 */
[C---:B------:R-:W-:Y:S01]  /*0190*/  ISETP.LT.AND P1, PT, R12.reuse, 0x40, !P0 ;  /* 0x000000400c00780c */ /* 0x040fe20004721270 */
[--C-:B------:R-:W-:Y:S01]  /*01a0*/  IMAD R19, R12, 0x140, R15.reuse ;  /* 0x000001400c137824 */ /* 0x100fe200078e020f */
[C---:B------:R-:W-:Y:S01]  /*01b0*/  ISETP.LT.AND P2, PT, R13.reuse, 0x40, !P0 ;  /* 0x000000400d00780c */ /* 0x040fe20004741270 */
[----:B------:R-:W-:Y:S01]  /*01c0*/  IMAD R23, R13, 0x140, R15 ;  /* 0x000001400d177824 */ /* 0x000fe200078e020f */
[----:B------:R-:W-:Y:S01]  /*01d0*/  LOP3.LUT R27, R0, 0x20, R3, 0xfe, !PT ;  /* 0x00000020001b7812 */ /* 0x000fe200078efe03 */
[----:B--2---:R-:W-:Y:S01]  /*01e0*/  IMAD.WIDE R18, R19, 0x4, R30 ;  /* 0x0000000413127825 */ /* 0x004fe200078e021e */
[----:B------:R-:W-:-:S02]  /*01f0*/  LOP3.LUT R14, R0, 0x30, R3, 0xfe, !PT ;  /* 0x00000030000e7812 */ /* 0x000fc400078efe03 */
[C---:B------:R-:W-:Y:S01]  /*0200*/  ISETP.LT.AND P3, PT, R27.reuse, 0x40, !P0 ;  /* 0x000000401b00780c */ /* 0x040fe20004761270 */
[----:B------:R-:W-:Y:S01]  /*0210*/  IMAD R27, R27, 0x140, R15 ;  /* 0x000001401b1b7824 */ /* 0x000fe200078e020f */
[C---:B------:R-:W-:Y:S01]  /*0220*/  ISETP.LT.AND P4, PT, R14.reuse, 0x40, !P0 ;  /* 0x000000400e00780c */ /* 0x040fe20004781270 */
[----:B------:R-:W-:Y:S01]  /*0230*/  IMAD.WIDE R22, R23, 0x4, R30 ;  /* 0x0000000417167825 */ /* 0x000fe200078e021e */
[----:B------:R-:W-:Y:S01]  /*0240*/  CS2R R12, SRZ ;  /* 0x00000000000c7805 */ /* 0x000fe2000001ff00 */
[----:B------:R1:W2:Y:S02]  /*0250*/  @P1 LDG.E.EL.128 R4, desc[UR6][R18.64] ;  /* 0x0000000612041981 */ /* 0x0002a4000c2e1d00 */
[----:B------:R-:W-:Y:S01]  /*0260*/  IMAD R17, R14, 0x140, R15 ;  /* 0x000001400e117824 */ /* 0x000fe200078e020f */
[----:B------:R-:W-:Y:S01]  /*0270*/  LOP3.LUT R0, R0, 0x3c, R21, 0xf8, !PT ;  /* 0x0000003c00007812 */ /* 0x000fe200078ef815 */
[----:B------:R-:W-:Y:S01]  /*0280*/  IMAD.WIDE R26, R27, 0x4, R30 ;  /* 0x000000041b1a7825 */ /* 0x000fe200078e021e */
[----:B------:R3:W4:Y:S01]  /*0290*/  @P2 LDG.E.EL.128 R8, desc[UR6][R22.64] ;  /* 0x0000000616082981 */ /* 0x000722000c2e1d00 */
[----:B------:R-:W-:-:S02]  /*02a0*/  CS2R R14, SRZ ;  /* 0x00000000000e7805 */ /* 0x000fc4000001ff00 */
[----:B------:R-:W-:Y:S01]  /*02b0*/  CS2R R20, SRZ ;  /* 0x0000000000147805 */ /* 0x000fe2000001ff00 */
[----:B------:R-:W-:Y:S01]  /*02c0*/  IMAD.WIDE R30, R17, 0x4, R30 ;  /* 0x00000004111e7825 */ /* 0x000fe200078e021e */
[----:B------:R-:W-:Y:S02]  /*02d0*/  CS2R R16, SRZ ;  /* 0x0000000000107805 */ /* 0x000fe4000001ff00 */
[----:B-1----:R-:W-:Y:S01]  /*02e0*/  CS2R R18, SRZ ;  /* 0x0000000000127805 */ /* 0x002fe2000001ff00 */
[----:B-----5:R-:W-:Y:S01]  /*02f0*/  IMAD.WIDE R28, R24, 0x4, R28 ;  /* 0x00000004181c7825 */ /* 0x020fe200078e021c */
[----:B------:R1:W5:Y:S01]  /*0300*/  @P3 LDG.E.EL.128 R12, desc[UR6][R26.64] ;  /* 0x000000061a0c3981 */ /* 0x000362000c2e1d00 */
[----:B---3--:R-:W-:-:S03]  /*0310*/  CS2R R22, SRZ ;  /* 0x0000000000167805 */ /* 0x008fc6000001ff00 */
[----:B------:R-:W3:Y:S04]  /*0320*/  @P4 LDG.E.EL.128 R16, desc[UR6][R30.64] ;  /* 0x000000061e104981 */ /* 0x000ee8000c2e1d00 */
[----:B------:R-:W2:Y:S01]  /*0330*/  @!P0 LDG.E.EL.128 R20, desc[UR6][R28.64] ;  /* 0x000000061c148981 */ /* 0x000ea2000c2e1d00 */
[----:B-1----:R-:W1:Y:S02]  /*0340*/  LDC.64 R26, c[0x0][0x220] ;  /* 0x00008800ff1a7b82 */ /* 0x002e640000000a00 */
[----:B-1----:R-:W-:-:S04]  /*0350*/  IMAD.WIDE R26, R24, 0x4, R26 ;  /* 0x00000004181a7825 */ /* 0x002fc800078e021a */
[C---:B--2---:R-:W-:Y:S01]  /*0360*/  FADD R4, -R20.reuse, R4 ;  /* 0x0000000414047221 */ /* 0x044fe20000000100 */
[C---:B----4-:R-:W-:Y:S01]  /*0370*/  FADD R25, -R20.reuse, R8 ;  /* 0x0000000814197221 */ /* 0x050fe20000000100 */
[C---:B-----5:R-:W-:Y:S01]  /*0380*/  FADD R12, -R20.reuse, R12 ;  /* 0x0000000c140c7221 */ /* 0x060fe20000000100 */
[----:B---3--:R-:W-:Y:S01]  /*0390*/  FADD R16, -R20, R16 ;  /* 0x0000001014107221 */ /* 0x008fe20000000100 */
[C---:B------:R-:W-:Y:S01]  /*03a0*/  FADD R5, -R21.reuse, R5 ;  /* 0x0000000515057221 */ /* 0x040fe20000000100 */
[C---:B------:R-:W-:Y:S01]  /*03b0*/  FADD R20, -R21.reuse, R9 ;  /* 0x0000000915147221 */ /* 0x040fe20000000100 */
[C---:B------:R-:W-:Y:S01]  /*03c0*/  FADD R13, -R21.reuse, R13 ;  /* 0x0000000d150d7221 */ /* 0x040fe20000000100 */
[----:B------:R-:W-:Y:S01]  /*03d0*/  FADD R17, -R21, R17 ;  /* 0x0000001115117221 */ /* 0x000fe20000000100 */
[C---:B------:R-:W-:Y:S01]  /*03e0*/  FADD R6, -R22.reuse, R6 ;  /* 0x0000000616067221 */ /* 0x040fe20000000100 */
[C---:B------:R-:W-:Y:S01]  /*03f0*/  FADD R21, -R22.reuse, R10 ;  /* 0x0000000a16157221 */ /* 0x040fe20000000100 */
[C---:B------:R-:W-:Y:S01]  /*0400*/  FADD R14, -R22.reuse, R14 ;  /* 0x0000000e160e7221 */ /* 0x040fe20000000100 */
[----:B------:R-:W-:Y:S01]  /*0410*/  FADD R18, -R22, R18 ;  /* 0x0000001216127221 */ /* 0x000fe20000000100 */
[----:B------:R-:W-:Y:S01]  /*0420*/  FADD R22, -R23, R11 ;  /* 0x0000000b17167221 */ /* 0x000fe20000000100 */
[----:B------:R-:W-:-:S02]  /*0430*/  CS2R R8, SRZ ;  /* 0x0000000000087805 */ /* 0x000fc4000001ff00 */
[----:B------:R-:W-:-:S06]  /*0440*/  CS2R R10, SRZ ;  /* 0x00000000000a7805 */ /* 0x000fcc000001ff00 */
[----:B------:R-:W2:Y:S01]  /*0450*/  @!P0 LDG.E.EL.128 R8, desc[UR6][R26.64] ;  /* 0x000000061a088981 */ /* 0x000ea2000c2e1d00 */
[C---:B------:R-:W-:Y:S01]  /*0460*/  FADD R7, -R23.reuse, R7 ;  /* 0x0000000717077221 */ /* 0x040fe20000000100 */
[C---:B------:R-:W-:Y:S01]  /*0470*/  FADD R15, -R23.reuse, R15 ;  /* 0x0000000f170f7221 */ /* 0x040fe20000000100 */
[----:B------:R-:W-:Y:S01]  /*0480*/  FADD R19, -R23, R19 ;  /* 0x0000001317137221 */ /* 0x000fe20000000100 */
[----:B--2---:R-:W-:-:S04]  /*0490*/  FADD R30, R8, 0.0010000000474974513054 ;  /* 0x3a83126f081e7421 */ /* 0x004fc80000000000 */
[----:B------:R1:W2:Y:S01]  /*04a0*/  MUFU.SQRT R8, R30 ;  /* 0x0000001e00087308 */ /* 0x0002a20000002000 */
[----:B------:R-:W-:Y:S01]  /*04b0*/  FADD R23, R10, 0.0010000000474974513054 ;  /* 0x3a83126f0a177421 */ /* 0x000fe20000000000 */
[----:B------:R-:W-:Y:S01]  /*04c0*/  FADD R9, R9, 0.0010000000474974513054 ;  /* 0x3a83126f09097421 */ /* 0x000fe20000000000 */
[----:B------:R-:W-:-:S05]  /*04d0*/  FADD R11, R11, 0.0010000000474974513054 ;  /* 0x3a83126f0b0b7421 */ /* 0x000fca0000000000 */
[----:B------:R-:W3:Y:S01]  /*04e0*/  MUFU.SQRT R28, R9 ;  /* 0x00000009001c7308 */ /* 0x000ee20000002000 */
[----:B-1----:R-:W1:Y:S01]  /*04f0*/  LDC.64 R30, c[0x0][0x230] ;  /* 0x00008c00ff1e7b82 */ /* 0x002e620000000a00 */
[----:B--2---:R-:W-:-:S06]  /*0500*/  FSETP.GT.AND P6, PT, R8, 8.50705917302346158658e+37, PT ;  /* 0x7e8000000800780b */ /* 0x004fcc0003fc4000 */
[----:B------:R-:W2:Y:S01]  /*0510*/  MUFU.SQRT R29, R11 ;  /* 0x0000000b001d7308 */ /* 0x000ea20000002000 */
[----:B------:R-:W-:-:S07]  /*0520*/  FSETP.GEU.AND P1, PT, R8, 1.175494350822287508e-38, PT ;  /* 0x008000000800780b */ /* 0x000fce0003f2e000 */
[----:B------:R-:W4:Y:S01]  /*0530*/  MUFU.SQRT R23, R23 ;  /* 0x0000001700177308 */ /* 0x000f220000002000 */
[----:B------:R-:W-:Y:S01]  /*0540*/  IMAD.MOV.U32 R10, RZ, RZ, 0x3e800000 ;  /* 0x3e800000ff0a7424 */ /* 0x000fe200078e00ff */
[----:B---3--:R-:W-:Y:S01]  /*0550*/  FSETP.GT.AND P2, PT, R28, 8.50705917302346158658e+37, PT ;  /* 0x7e8000001c00780b */ /* 0x008fe20003f44000 */
[----:B------:R-:W-:-:S03]  /*0560*/  @P6 FMUL R8, R8, 0.25 ;  /* 0x3e80000008086820 */ /* 0x000fc60000400000 */
[----:B------:R-:W-:Y:S02]  /*0570*/  FSEL R26, R10, 1, P6 ;  /* 0x3f8000000a1a7808 */ /* 0x000fe40003000000 */
[C---:B--2---:R-:W-:Y:S01]  /*0580*/  FSETP.GT.AND P6, PT, R29.reuse, 8.50705917302346158658e+37, PT ;  /* 0x7e8000001d00780b */ /* 0x044fe20003fc4000 */
[----:B------:R-:W-:Y:S01]  /*0590*/  @!P1 FMUL R8, R8, 16777216 ;  /* 0x4b80000008089820 */ /* 0x000fe20000400000 */
[----:B------:R-:W-:Y:S01]  /*05a0*/  FSETP.GEU.AND P3, PT, R28, 1.175494350822287508e-38, PT ;  /* 0x008000001c00780b */ /* 0x000fe20003f6e000 */
[----:B------:R-:W-:Y:S01]  /*05b0*/  @!P1 FMUL R26, R26, 16777216 ;  /* 0x4b8000001a1a9820 */ /* 0x000fe20000400000 */
[----:B------:R-:W-:Y:S02]  /*05c0*/  FSETP.GEU.AND P1, PT, R29, 1.175494350822287508e-38, PT ;  /* 0x008000001d00780b */ /* 0x000fe40003f2e000 */
[C---:B----4-:R-:W-:Y:S02]  /*05d0*/  FSETP.GT.AND P4, PT, R23.reuse, 8.50705917302346158658e+37, PT ;  /* 0x7e8000001700780b */ /* 0x050fe40003f84000 */
[----:B------:R-:W-:Y:S01]  /*05e0*/  FSETP.GEU.AND P5, PT, R23, 1.175494350822287508e-38, PT ;  /* 0x008000001700780b */ /* 0x000fe20003fae000 */
[----:B------:R-:W2:Y:S01]  /*05f0*/  MUFU.RCP R9, R8 ;  /* 0x0000000800097308 */ /* 0x000ea20000001000 */
[----:B------:R-:W-:-:S03]  /*0600*/  @P2 FMUL R28, R28, 0.25 ;  /* 0x3e8000001c1c2820 */ /* 0x000fc60000400000 */
[----:B------:R-:W-:Y:S02]  /*0610*/  @P6 FMUL R29, R29, 0.25 ;  /* 0x3e8000001d1d6820 */ /* 0x000fe40000400000 */
[----:B------:R-:W-:Y:S02]  /*0620*/  @!P3 FMUL R28, R28, 16777216 ;  /* 0x4b8000001c1cb820 */ /* 0x000fe40000400000 */
[----:B------:R-:W-:Y:S02]  /*0630*/  @!P1 FMUL R29, R29, 16777216 ;  /* 0x4b8000001d1d9820 */ /* 0x000fe40000400000 */
[----:B------:R-:W-:-:S04]  /*0640*/  @P4 FMUL R23, R23, 0.25 ;  /* 0x3e80000017174820 */ /* 0x000fc80000400000 */
[----:B------:R-:W-:Y:S01]  /*0650*/  @!P5 FMUL R23, R23, 16777216 ;  /* 0x4b8000001717d820 */ /* 0x000fe20000400000 */
[----:B------:R-:W3:Y:S01]  /*0660*/  MUFU.RCP R28, R28 ;  /* 0x0000001c001c7308 */ /* 0x000ee20000001000 */
[----:B--2---:R-:W-:Y:S01]  /*0670*/  FMUL R9, R9, R26 ;  /* 0x0000001a09097220 */ /* 0x004fe20000400000 */
[----:B------:R-:W-:-:S06]  /*0680*/  FSEL R11, R10, 1, P2 ;  /* 0x3f8000000a0b7808 */ /* 0x000fcc0001000000 */
[----:B------:R-:W2:Y:S01]  /*0690*/  MUFU.RCP R27, R23 ;  /* 0x00000017001b7308 */ /* 0x000ea20000001000 */
[C---:B------:R-:W-:Y:S02]  /*06a0*/  FSEL R26, R10.reuse, 1, P4 ;  /* 0x3f8000000a1a7808 */ /* 0x040fe40002000000 */
[----:B------:R-:W-:-:S05]  /*06b0*/  FSEL R10, R10, 1, P6 ;  /* 0x3f8000000a0a7808 */ /* 0x000fca0003000000 */
[----:B------:R-:W4:Y:S01]  /*06c0*/  MUFU.RCP R29, R29 ;  /* 0x0000001d001d7308 */ /* 0x000f220000001000 */
[----:B------:R-:W-:Y:S01]  /*06d0*/  @!P3 FMUL R11, R11, 16777216 ;  /* 0x4b8000000b0bb820 */ /* 0x000fe20000400000 */
[----:B------:R-:W-:Y:S01]  /*06e0*/  @!P5 FMUL R26, R26, 16777216 ;  /* 0x4b8000001a1ad820 */ /* 0x000fe20000400000 */
[----:B------:R-:W-:Y:S02]  /*06f0*/  @!P1 FMUL R10, R10, 16777216 ;  /* 0x4b8000000a0a9820 */ /* 0x000fe40000400000 */
[----:B---3--:R-:W-:Y:S01]  /*0700*/  FMUL R8, R28, R11 ;  /* 0x0000000b1c087220 */ /* 0x008fe20000400000 */
[----:B--2---:R-:W-:Y:S01]  /*0710*/  FMUL R27, R27, R26 ;  /* 0x0000001a1b1b7220 */ /* 0x004fe20000400000 */
[----:B----4-:R-:W-:Y:S02]  /*0720*/  FMUL R26, R29, R10 ;  /* 0x0000000a1d1a7220 */ /* 0x010fe40000400000 */
[----:B------:R-:W2:Y:S01]  /*0730*/  LDC.64 R10, c[0x0][0x228] ;  /* 0x00008a00ff0a7b82 */ /* 0x000ea20000000a00 */
[C---:B------:R-:W-:Y:S01]  /*0740*/  FMUL R18, R27.reuse, R18 ;  /* 0x000000121b127220 */ /* 0x040fe20000400000 */
[C---:B------:R-:W-:Y:S01]  /*0750*/  FMUL R19, R26.reuse, R19 ;  /* 0x000000131a137220 */ /* 0x040fe20000400000 */
[C---:B------:R-:W-:Y:S01]  /*0760*/  FMUL R23, R26.reuse, R15 ;  /* 0x0000000f1a177220 */ /* 0x040fe20000400000 */
[C---:B------:R-:W-:Y:S01]  /*0770*/  FMUL R22, R26.reuse, R22 ;  /* 0x000000161a167220 */ /* 0x040fe20000400000 */
[----:B------:R-:W-:Y:S01]  /*0780*/  FMUL R7, R26, R7 ;  /* 0x000000071a077220 */ /* 0x000fe20000400000 */
[C---:B------:R-:W-:Y:S01]  /*0790*/  FMUL R26, R27.reuse, R14 ;  /* 0x0000000e1b1a7220 */ /* 0x040fe20000400000 */
[C---:B------:R-:W-:Y:S01]  /*07a0*/  FMUL R21, R27.reuse, R21 ;  /* 0x000000151b157220 */ /* 0x040fe20000400000 */
[----:B------:R-:W-:Y:S01]  /*07b0*/  FMUL R6, R27, R6 ;  /* 0x000000061b067220 */ /* 0x000fe20000400000 */
        /* <DEDUP_REMOVED lines=8> */
[----:B------:R-:W-:Y:S01]  /*0840*/  CS2R R8, SRZ ;  /* 0x0000000000087805 */ /* 0x000fe2000001ff00 */
[----:B--2---:R-:W-:Y:S01]  /*0850*/  IMAD.WIDE R12, R24, 0x4, R10 ;  /* 0x00000004180c7825 */ /* 0x004fe200078e020a */
[----:B------:R-:W-:-:S02]  /*0860*/  CS2R R10, SRZ ;  /* 0x00000000000a7805 */ /* 0x000fc4000001ff00 */
[----:B------:R-:W-:Y:S01]  /*0870*/  CS2R R14, SRZ ;  /* 0x00000000000e7805 */ /* 0x000fe2000001ff00 */
[----:B-1----:R-:W-:-:S03]  /*0880*/  IMAD.WIDE R30, R24, 0x4, R30 ;  /* 0x00000004181e7825 */ /* 0x002fc600078e021e */
[----:B------:R1:W2:Y:S02]  /*0890*/  @!P0 LDG.E.EL.128 R8, desc[UR6][R12.64] ;  /* 0x000000060c088981 */ /* 0x0002a4000c2e1d00 */
[----:B-1----:R-:W-:-:S06]  /*08a0*/  CS2R R12, SRZ ;  /* 0x00000000000c7805 */ /* 0x002fcc000001ff00 */
[----:B------:R-:W2:Y:S01]  /*08b0*/  @!P0 LDG.E.EL.128 R12, desc[UR6][R30.64] ;  /* 0x000000061e0c8981 */ /* 0x000ea2000c2e1d00 */
[----:B------:R-:W1:Y:S01]  /*08c0*/  S2UR UR5, SR_CgaCtaId ;  /* 0x00000000000579c3 */ /* 0x000e620000008800 */
[----:B------:R-:W-:Y:S02]  /*08d0*/  UMOV UR4, 0x400 ;  /* 0x0000040000047882 */ /* 0x000fe40000000000 */
[----:B-1----:R-:W-:Y:S01]  /*08e0*/  UPRMT UR4, UR5, 0x654, UR4 ;  /* 0x0000065405047896 */ /* 0x002fe20008000004 */
[-CC-:B--2---:R-:W-:Y:S01]  /*08f0*/  FFMA R4, R4, R8.reuse, R12.reuse ;  /* 0x0000000804047223 */ /* 0x184fe2000000000c */
[-CC-:B------:R-:W-:Y:S01]  /*0900*/  FFMA R25, R25, R8.reuse, R12.reuse ;  /* 0x0000000819197223 */ /* 0x180fe2000000000c */
[-CC-:B------:R-:W-:Y:S01]  /*0910*/  FFMA R28, R28, R8.reuse, R12.reuse ;  /* 0x000000081c1c7223 */ /* 0x180fe2000000000c */
[----:B------:R-:W-:Y:S02]  /*0920*/  FFMA R16, R16, R8, R12 ;  /* 0x0000000810107223 */ /* 0x000fe4000000000c */
[----:B------:R-:W1:Y:S01]  /*0930*/  S2R R8, SR_TID.X ;  /* 0x0000000000087919 */ /* 0x000e620000002100 */
[-CC-:B------:R-:W-:Y:S01]  /*0940*/  FFMA R5, R5, R9.reuse, R13.reuse ;  /* 0x0000000905057223 */ /* 0x180fe2000000000d */
[-CC-:B------:R-:W-:Y:S01]  /*0950*/  FFMA R20, R20, R9.reuse, R13.reuse ;  /* 0x0000000914147223 */ /* 0x180fe2000000000d */
[-CC-:B------:R-:W-:Y:S01]  /*0960*/  FFMA R27, R27, R9.reuse, R13.reuse ;  /* 0x000000091b1b7223 */ /* 0x180fe2000000000d */
[----:B------:R-:W-:Y:S01]  /*0970*/  FFMA R17, R17, R9, R13 ;  /* 0x0000000911117223 */ /* 0x000fe2000000000d */
        /* <DEDUP_REMOVED lines=8> */
[----:B------:R-:W-:-:S02]  /*0a00*/  FSETP.GEU.AND P2, PT, R4, RZ, PT ;  /* 0x000000ff0400720b */ /* 0x000fc40003f4e000 */
[----:B------:R-:W-:Y:S01]  /*0a10*/  FSETP.GEU.AND P0, PT, R5, RZ, PT ;  /* 0x000000ff0500720b */ /* 0x000fe20003f0e000 */
[----:B-1----:R-:W-:Y:S01]  /*0a20*/  IMAD.SHL.U32 R9, R8, 0x100, RZ ;  /* 0x0000010008097824 */ /* 0x002fe200078e00ff */
[----:B------:R-:W-:-:S04]  /*0a30*/  SHF.R.U32.HI R10, RZ, 0x4, R8 ;  /* 0x00000004ff0a7819 */ /* 0x000fc80000011608 */
[----:B------:R-:W-:Y:S02]  /*0a40*/  LOP3.LUT R9, R9, 0xf00, RZ, 0xc0, !PT ;  /* 0x00000f0009097812 */ /* 0x000fe400078ec0ff */
[----:B------:R-:W-:Y:S02]  /*0a50*/  SGXT.U32 R10, R10, 0x4 ;  /* 0x000000040a0a781a */ /* 0x000fe40000000000 */
[C---:B------:R-:W-:Y:S02]  /*0a60*/  LOP3.LUT R12, R9.reuse, 0x80, RZ, 0xfc, !PT ;  /* 0x00000080090c7812 */ /* 0x040fe400078efcff */
[C---:B------:R-:W-:Y:S02]  /*0a70*/  LOP3.LUT R10, R9.reuse, R10, RZ, 0xfc, !PT ;  /* 0x0000000a090a7212 */ /* 0x040fe400078efcff */
[C---:B------:R-:W-:Y:S02]  /*0a80*/  LOP3.LUT R11, R9.reuse, 0x40, RZ, 0xfc, !PT ;  /* 0x00000040090b7812 */ /* 0x040fe400078efcff */
[----:B------:R-:W-:-:S02]  /*0a90*/  LOP3.LUT R14, R9, 0xc0, RZ, 0xfc, !PT ;  /* 0x000000c0090e7812 */ /* 0x000fc400078efcff */
[----:B------:R-:W-:Y:S02]  /*0aa0*/  LEA.HI R9, R9, UR4, RZ, 0x1c ;  /* 0x0000000409097c11 */ /* 0x000fe4000f8fe0ff */
[----:B------:R-:W-:-:S03]  /*0ab0*/  LEA.HI R13, R12, UR4, RZ, 0x1c ;  /* 0x000000040c0d7c11 */ /* 0x000fc6000f8fe0ff */
[C---:B------:R-:W-:Y:S02]  /*0ac0*/  IMAD R12, R10.reuse, 0x4, R9 ;  /* 0x000000040a0c7824 */ /* 0x040fe400078e0209 */
[----:B------:R-:W-:Y:S01]  /*0ad0*/  IMAD R9, R10, 0x4, R13 ;  /* 0x000000040a097824 */ /* 0x000fe200078e020d */
[----:B------:R-:W-:Y:S02]  /*0ae0*/  FSEL R13, R4, RZ, P2 ;  /* 0x000000ff040d7208 */ /* 0x000fe40001000000 */
[C---:B------:R-:W-:Y:S02]  /*0af0*/  FSETP.GEU.AND P1, PT, R6.reuse, RZ, PT ;  /* 0x000000ff0600720b */ /* 0x040fe40003f2e000 */
[----:B------:R-:W-:Y:S02]  /*0b00*/  FSEL R4, R5, RZ, P0 ;  /* 0x000000ff05047208 */ /* 0x000fe40000000000 */
[----:B------:R-:W-:Y:S02]  /*0b10*/  FSETP.GEU.AND P0, PT, R7, RZ, PT ;  /* 0x000000ff0700720b */ /* 0x000fe40003f0e000 */
[----:B------:R-:W-:-:S02]  /*0b20*/  FSEL R6, R6, RZ, P1 ;  /* 0x000000ff06067208 */ /* 0x000fc40000800000 */
[----:B------:R-:W-:Y:S02]  /*0b30*/  FSETP.GEU.AND P1, PT, R25, RZ, PT ;  /* 0x000000ff1900720b */ /* 0x000fe40003f2e000 */
[----:B------:R-:W-:Y:S02]  /*0b40*/  FSEL R7, R7, RZ, P0 ;  /* 0x000000ff07077208 */ /* 0x000fe40000000000 */
[----:B------:R-:W-:Y:S02]  /*0b50*/  FSETP.GEU.AND P0, PT, R21, RZ, PT ;  /* 0x000000ff1500720b */ /* 0x000fe40003f0e000 */
[----:B------:R-:W-:Y:S02]  /*0b60*/  LEA.HI R11, R11, UR4, RZ, 0x1c ;  /* 0x000000040b0b7c11 */ /* 0x000fe4000f8fe0ff */
[----:B------:R-:W-:Y:S02]  /*0b70*/  LEA.HI R15, R14, UR4, RZ, 0x1c ;  /* 0x000000040e0f7c11 */ /* 0x000fe4000f8fe0ff */
[----:B------:R-:W-:-:S02]  /*0b80*/  FSEL R25, R25, RZ, P1 ;  /* 0x000000ff19197208 */ /* 0x000fc40000800000 */
[----:B------:R-:W-:Y:S02]  /*0b90*/  FSETP.GEU.AND P1, PT, R22, RZ, PT ;  /* 0x000000ff1600720b */ /* 0x000fe40003f2e000 */
[----:B------:R-:W-:Y:S02]  /*0ba0*/  FSEL R14, R21, RZ, P0 ;  /* 0x000000ff150e7208 */ /* 0x000fe40000000000 */
[----:B------:R-:W-:Y:S01]  /*0bb0*/  FSETP.GEU.AND P0, PT, R28, RZ, PT ;  /* 0x000000ff1c00720b */ /* 0x000fe20003f0e000 */
[----:B------:R1:W-:Y:S01]  /*0bc0*/  STS [R12], R13 ;  /* 0x0000000d0c007388 */ /* 0x0003e20000000800 */
[----:B------:R-:W-:Y:S02]  /*0bd0*/  LEA R11, R10, R11, 0x2 ;  /* 0x0000000b0a0b7211 */ /* 0x000fe400078e10ff */
[----:B------:R-:W-:Y:S02]  /*0be0*/  FSEL R5, R22, RZ, P1 ;  /* 0x000000ff16057208 */ /* 0x000fe40000800000 */
[----:B------:R-:W-:-:S02]  /*0bf0*/  FSETP.GEU.AND P1, PT, R27, RZ, PT ;  /* 0x000000ff1b00720b */ /* 0x000fc40003f2e000 */
[----:B------:R-:W-:Y:S02]  /*0c00*/  FSETP.GEU.AND P2, PT, R20, RZ, PT ;  /* 0x000000ff1400720b */ /* 0x000fe40003f4e000 */
[----:B-1----:R-:W-:Y:S02]  /*0c10*/  FSEL R13, R28, RZ, P0 ;  /* 0x000000ff1c0d7208 */ /* 0x002fe40000000000 */
[C---:B------:R-:W-:Y:S01]  /*0c20*/  FSETP.GEU.AND P0, PT, R23.reuse, RZ, PT ;  /* 0x000000ff1700720b */ /* 0x040fe20003f0e000 */
[----:B------:R-:W-:Y:S01]  /*0c30*/  IMAD R10, R10, 0x4, R15 ;  /* 0x000000040a0a7824 */ /* 0x000fe200078e020f */
[----:B------:R1:W-:Y:S01]  /*0c40*/  STS [R11+0x100], R4 ;  /* 0x000100040b007388 */ /* 0x0003e20000000800 */
[----:B------:R-:W-:Y:S02]  /*0c50*/  FSEL R20, R20, RZ, P2 ;  /* 0x000000ff14147208 */ /* 0x000fe40001000000 */
[----:B------:R-:W-:Y:S01]  /*0c60*/  FSEL R23, R23, RZ, P0 ;  /* 0x000000ff17177208 */ /* 0x000fe20000000000 */
[----:B------:R2:W-:Y:S01]  /*0c70*/  STS [R9+0x200], R6 ;  /* 0x0002000609007388 */ /* 0x0005e20000000800 */
[----:B------:R-:W-:-:S02]  /*0c80*/  FSETP.GEU.AND P2, PT, R26, RZ, PT ;  /* 0x000000ff1a00720b */ /* 0x000fc40003f4e000 */
[----:B------:R-:W-:Y:S02]  /*0c90*/  FSETP.GEU.AND P0, PT, R17, RZ, PT ;  /* 0x000000ff1100720b */ /* 0x000fe40003f0e000 */
[----:B-1----:R-:W-:Y:S02]  /*0ca0*/  FSEL R4, R27, RZ, P1 ;  /* 0x000000ff1b047208 */ /* 0x002fe40000800000 */
[----:B------:R-:W-:Y:S01]  /*0cb0*/  FSETP.GEU.AND P1, PT, R16, RZ, PT ;  /* 0x000000ff1000720b */ /* 0x000fe20003f2e000 */
[----:B------:R1:W-:Y:S01]  /*0cc0*/  STS [R10+0x300], R7 ;  /* 0x000300070a007388 */ /* 0x0003e20000000800 */
[----:B------:R-:W-:Y:S02]  /*0cd0*/  FSEL R26, R26, RZ, P2 ;  /* 0x000000ff1a1a7208 */ /* 0x000fe40001000000 */
[----:B--2---:R-:W-:Y:S01]  /*0ce0*/  FSEL R6, R17, RZ, P0 ;  /* 0x000000ff11067208 */ /* 0x004fe20000000000 */
[----:B------:R-:W-:Y:S01]  /*0cf0*/  STS [R12+0x40], R25 ;  /* 0x000040190c007388 */ /* 0x000fe20000000800 */
[----:B------:R-:W-:-:S03]  /*0d00*/  FSETP.GEU.AND P0, PT, R19, RZ, PT ;  /* 0x000000ff1300720b */ /* 0x000fc60003f0e000 */
[----:B------:R-:W-:Y:S01]  /*0d10*/  STS [R11+0x140], R20 ;  /* 0x000140140b007388 */ /* 0x000fe20000000800 */
[----:B-1----:R-:W-:Y:S02]  /*0d20*/  FSEL R7, R16, RZ, P1 ;  /* 0x000000ff10077208 */ /* 0x002fe40000800000 */
[----:B------:R-:W-:Y:S01]  /*0d30*/  FSETP.GEU.AND P1, PT, R18, RZ, PT ;  /* 0x000000ff1200720b */ /* 0x000fe20003f2e000 */
[----:B------:R-:W-:Y:S01]  /*0d40*/  STS [R9+0x240], R14 ;  /* 0x0002400e09007388 */ /* 0x000fe20000000800 */
[----:B------:R-:W-:-:S03]  /*0d50*/  IMAD.SHL.U32 R16, R8, 0x4, RZ ;  /* 0x0000000408107824 */ /* 0x000fc600078e00ff */
[----:B------:R1:W-:Y:S01]  /*0d60*/  STS [R10+0x340], R5 ;  /* 0x000340050a007388 */ /* 0x0003e20000000800 */
[----:B------:R-:W-:-:S03]  /*0d70*/  FSEL R18, R18, RZ, P1 ;  /* 0x000000ff12127208 */ /* 0x000fc60000800000 */
[----:B------:R-:W-:Y:S04]  /*0d80*/  STS [R12+0x80], R13 ;  /* 0x0000800d0c007388 */ /* 0x000fe80000000800 */
[----:B------:R2:W-:Y:S01]  /*0d90*/  STS [R11+0x180], R4 ;  /* 0x000180040b007388 */ /* 0x0005e20000000800 */
[----:B-1----:R-:W-:-:S03]  /*0da0*/  FSEL R5, R19, RZ, P0 ;  /* 0x000000ff13057208 */ /* 0x002fc60000000000 */
[----:B------:R-:W-:Y:S04]  /*0db0*/  STS [R9+0x280], R26 ;  /* 0x0002801a09007388 */ /* 0x000fe80000000800 */
[----:B------:R-:W-:Y:S01]  /*0dc0*/  STS [R10+0x380], R23 ;  /* 0x000380170a007388 */ /* 0x000fe20000000800 */
[----:B------:R-:W-:-:S03]  /*0dd0*/  LOP3.LUT R16, R16, 0x3fc, RZ, 0xc0, !PT ;  /* 0x000003fc10107812 */ /* 0x000fc600078ec0ff */
[----:B------:R1:W-:Y:S04]  /*0de0*/  STS [R12+0xc0], R7 ;  /* 0x0000c0070c007388 */ /* 0x0003e80000000800 */
[----:B------:R-:W-:Y:S04]  /*0df0*/  STS [R11+0x1c0], R6 ;  /* 0x0001c0060b007388 */ /* 0x000fe80000000800 */
[----:B------:R3:W-:Y:S04]  /*0e00*/  STS [R9+0x2c0], R18 ;  /* 0x0002c01209007388 */ /* 0x0007e80000000800 */
[----:B------:R-:W-:Y:S01]  /*0e10*/  STS [R10+0x3c0], R5 ;  /* 0x0003c0050a007388 */ /* 0x000fe20000000800 */
[----:B--2---:R-:W-:-:S02]  /*0e20*/  LOP3.LUT R4, R16, 0x400, RZ, 0xfc, !PT ;  /* 0x0000040010047812 */ /* 0x004fc400078efcff */
[----:B------:R-:W-:Y:S02]  /*0e30*/  LOP3.LUT R13, R16, 0x800, RZ, 0xfc, !PT ;  /* 0x00000800100d7812 */ /* 0x000fe400078efcff */
[----:B------:R-:W-:Y:S02]  /*0e40*/  SHF.R.U32.HI R8, RZ, 0x2, R8 ;  /* 0x00000002ff087819 */ /* 0x000fe40000011608 */
[----:B------:R-:W-:Y:S02]  /*0e50*/  SHF.R.U32.HI R4, RZ, 0x4, R4 ;  /* 0x00000004ff047819 */ /* 0x000fe40000011604 */
[----:B------:R-:W-:Y:S02]  /*0e60*/  SHF.R.U32.HI R13, RZ, 0x4, R13 ;  /* 0x00000004ff0d7819 */ /* 0x000fe4000001160d */
[----:B------:R-:W-:Y:S02]  /*0e70*/  LOP3.LUT R8, R8, 0x3c, RZ, 0xc0, !PT ;  /* 0x0000003c08087812 */ /* 0x000fe400078ec0ff */
[----:B------:R-:W-:-:S02]  /*0e80*/  LOP3.LUT R4, R4, 0x7c, RZ, 0xc0, !PT ;  /* 0x0000007c04047812 */ /* 0x000fc400078ec0ff */
[----:B------:R-:W-:Y:S01]  /*0e90*/  LOP3.LUT R13, R13, 0xbc, RZ, 0xc0, !PT ;  /* 0x000000bc0d0d7812 */ /* 0x000fe200078ec0ff */
[----:B-1----:R-:W-:Y:S02]  /*0ea0*/  VIADD R7, R8, UR4 ;  /* 0x0000000408077c36 */ /* 0x002fe40008000000 */
[----:B---3--:R-:W-:Y:S01]  /*0eb0*/  VIADD R9, R4, UR4 ;  /* 0x0000000404097c36 */ /* 0x008fe20008000000 */
[----:B------:R-:W-:Y:S01]  /*0ec0*/  IADD3 R13, R13, UR4, RZ ;  /* 0x000000040d0d7c10 */ /* 0x000fe2000fffe0ff */
[C---:B------:R-:W-:Y:S01]  /*0ed0*/  IMAD R17, R16.reuse, 0x4, R7 ;  /* 0x0000000410117824 */ /* 0x040fe200078e0207 */
[----:B------:R-:W-:Y:S01]  /*0ee0*/  BAR.SYNC.DEFER_BLOCKING 0x0 ;  /* 0x0000000000007b1d */ /* 0x000fe20000010000 */
[C---:B------:R-:W-:Y:S02]  /*0ef0*/  IMAD R24, R16.reuse, 0x4, R9 ;  /* 0x0000000410187824 */ /* 0x040fe400078e0209 */
[----:B------:R-:W-:Y:S01]  /*0f00*/  IMAD R27, R16, 0x4, R13 ;  /* 0x00000004101b7824 */ /* 0x000fe200078e020d */
[----:B------:R-:W-:-:S02]  /*0f10*/  LOP3.LUT R19, R2, 0x20, R3, 0xfe, !PT ;  /* 0x0000002002137812 */ /* 0x000fc400078efe03 */
[----:B------:R-:W-:Y:S02]  /*0f20*/  LOP3.LUT R20, R2, 0x10, R3, 0xfe, !PT ;  /* 0x0000001002147812 */ /* 0x000fe400078efe03 */
[----:B------:R-:W-:Y:S01]  /*0f30*/  LOP3.LUT R18, R2, R3, RZ, 0xfc, !PT ;  /* 0x0000000302127212 */ /* 0x000fe200078efcff */
[----:B------:R-:W-:-:S04]  /*0f40*/  IMAD.HI R22, R19, 0x66666667, RZ ;  /* 0x6666666713167827 */ /* 0x000fc800078e02ff */
[----:B------:R-:W-:Y:S01]  /*0f50*/  IMAD.HI R21, R20, 0x66666667, RZ ;  /* 0x6666666714157827 */ /* 0x000fe200078e02ff */
[----:B------:R-:W-:Y:S04]  /*0f60*/  LDS R4, [R17] ;  /* 0x0000000011047984 */ /* 0x000fe80000000800 */
[----:B------:R-:W-:Y:S04]  /*0f70*/  LDS R5, [R17+0x4] ;  /* 0x0000040011057984 */ /* 0x000fe80000000800 */
[----:B------:R-:W-:Y:S04]  /*0f80*/  LDS R6, [R17+0x8] ;  /* 0x0000080011067984 */ /* 0x000fe80000000800 */
[----:B------:R1:W2:Y:S04]  /*0f90*/  LDS R7, [R17+0xc] ;  /* 0x00000c0011077984 */ /* 0x0002a80000000800 */
[----:B------:R-:W-:Y:S04]  /*0fa0*/  LDS R8, [R24+0x1000] ;  /* 0x0010000018087984 */ /* 0x000fe80000000800 */
[----:B------:R-:W-:Y:S04]  /*0fb0*/  LDS R9, [R24+0x1004] ;  /* 0x0010040018097984 */ /* 0x000fe80000000800 */
[----:B------:R-:W-:Y:S04]  /*0fc0*/  LDS R10, [R24+0x1008] ;  /* 0x00100800180a7984 */ /* 0x000fe80000000800 */
[----:B------:R3:W4:Y:S04]  /*0fd0*/  LDS R11, [R24+0x100c] ;  /* 0x00100c00180b7984 */ /* 0x0007280000000800 */
[----:B------:R-:W-:Y:S04]  /*0fe0*/  LDS R12, [R27+0x2000] ;  /* 0x002000001b0c7984 */ /* 0x000fe80000000800 */
[----:B------:R-:W-:Y:S04]  /*0ff0*/  LDS R13, [R27+0x2004] ;  /* 0x002004001b0d7984 */ /* 0x000fe80000000800 */
[----:B------:R-:W-:Y:S04]  /*1000*/  LDS R14, [R27+0x2008] ;  /* 0x002008001b0e7984 */ /* 0x000fe80000000800 */
[----:B------:R5:W2:Y:S01]  /*1010*/  LDS R15, [R27+0x200c] ;  /* 0x00200c001b0f7984 */ /* 0x000aa20000000800 */
[----:B------:R-:W-:Y:S01]  /*1020*/  IMAD.HI R25, R18, 0x66666667, RZ ;  /* 0x6666666712197827 */ /* 0x000fe200078e02ff */
[----:B-1----:R-:W-:-:S02]  /*1030*/  LOP3.LUT R17, R2, 0x30, R3, 0xfe, !PT ;  /* 0x0000003002117812 */ /* 0x002fc400078efe03 */
[----:B------:R-:W1:Y:S01]  /*1040*/  LDC.64 R2, c[0x0][0x238] ;  /* 0x00008e00ff027b82 */ /* 0x000e620000000a00 */
[----:B------:R-:W-:Y:S02]  /*1050*/  SHF.R.U32.HI R23, RZ, 0x1f, R22 ;  /* 0x0000001fff177819 */ /* 0x000fe40000011616 */
[----:B---3--:R-:W-:Y:S02]  /*1060*/  SHF.R.U32.HI R24, RZ, 0x1f, R21 ;  /* 0x0000001fff187819 */ /* 0x008fe40000011615 */
[----:B------:R-:W-:Y:S02]  /*1070*/  SHF.R.U32.HI R26, RZ, 0x1f, R25 ;  /* 0x0000001fff1a7819 */ /* 0x000fe40000011619 */
[----:B------:R-:W-:Y:S02]  /*1080*/  LEA.HI.SX32 R22, R22, R23, 0x19 ;  /* 0x0000001716167211 */ /* 0x000fe400078fcaff */
[----:B------:R-:W-:Y:S02]  /*1090*/  LEA.HI.SX32 R21, R21, R24, 0x19 ;  /* 0x0000001815157211 */ /* 0x000fe400078fcaff */
[----:B------:R-:W-:-:S02]  /*10a0*/  LEA.HI.SX32 R23, R25, R26, 0x19 ;  /* 0x0000001a19177211 */ /* 0x000fc400078fcaff */
[----:B------:R-:W-:Y:S01]  /*10b0*/  ISETP.GE.AND P0, PT, R0, 0x40, PT ;  /* 0x000000400000780c */ /* 0x000fe20003f06270 */
[----:B------:R-:W-:Y:S02]  /*10c0*/  IMAD R25, R21, -0x140, R20 ;  /* 0xfffffec015197824 */ /* 0x000fe400078e0214 */
[----:B-----5:R-:W-:Y:S01]  /*10d0*/  IMAD R27, R23, -0x140, R18 ;  /* 0xfffffec0171b7824 */ /* 0x020fe200078e0212 */
[----:B------:R-:W-:Y:S01]  /*10e0*/  ISETP.LT.AND P1, PT, R19, 0x500, !P0 ;  /* 0x000005001300780c */ /* 0x000fe20004721270 */
[----:B------:R-:W-:Y:S01]  /*10f0*/  IMAD R19, R22, -0x140, R19 ;  /* 0xfffffec016137824 */ /* 0x000fe200078e0213 */
[----:B------:R-:W-:Y:S01]  /*1100*/  ISETP.LT.AND P3, PT, R18, 0x500, !P0 ;  /* 0x000005001200780c */ /* 0x000fe20004761270 */
[--C-:B------:R-:W-:Y:S01]  /*1110*/  IMAD R18, R27, 0x40, R0.reuse ;  /* 0x000000401b127824 */ /* 0x100fe200078e0200 */
[----:B------:R-:W-:Y:S02]  /*1120*/  ISETP.LT.AND P2, PT, R20, 0x500, !P0 ;  /* 0x000005001400780c */ /* 0x000fe40004741270 */
[----:B------:R-:W-:Y:S01]  /*1130*/  LEA R20, R25, R0, 0x6 ;  /* 0x0000000019147211 */ /* 0x000fe200078e30ff */
[----:B------:R-:W-:Y:S01]  /*1140*/  IMAD R19, R19, 0x40, R0 ;  /* 0x0000004013137824 */ /* 0x000fe200078e0200 */
[----:B------:R-:W-:Y:S01]  /*1150*/  LOP3.LUT R24, R16, 0xc00, RZ, 0xfc, !PT ;  /* 0x00000c0010187812 */ /* 0x000fe200078efcff */
[----:B------:R-:W-:Y:S01]  /*1160*/  IMAD R23, R23, 0x20000, R18 ;  /* 0x0002000017177824 */ /* 0x000fe200078e0212 */
[----:B------:R-:W-:Y:S01]  /*1170*/  ISETP.LT.AND P0, PT, R17, 0x500, !P0 ;  /* 0x000005001100780c */ /* 0x000fe20004701270 */
[----:B------:R-:W-:Y:S01]  /*1180*/  IMAD R21, R21, 0x20000, R20 ;  /* 0x0002000015157824 */ /* 0x000fe200078e0214 */
[----:B------:R-:W-:Y:S01]  /*1190*/  SHF.R.U32.HI R24, RZ, 0x4, R24 ;  /* 0x00000004ff187819 */ /* 0x000fe20000011618 */
[----:B------:R-:W-:-:S02]  /*11a0*/  IMAD R25, R22, 0x20000, R19 ;  /* 0x0002000016197824 */ /* 0x000fc400078e0213 */
[----:B-1----:R-:W-:Y:S01]  /*11b0*/  IMAD.WIDE R18, R23, 0x4, R2 ;  /* 0x0000000417127825 */ /* 0x002fe200078e0202 */
[----:B------:R-:W-:-:S03]  /*11c0*/  LOP3.LUT R24, R24, 0xfc, RZ, 0xc0, !PT ;  /* 0x000000fc18187812 */ /* 0x000fc600078ec0ff */
[----:B------:R-:W-:Y:S01]  /*11d0*/  IMAD.WIDE R20, R21, 0x4, R2 ;  /* 0x0000000415147825 */ /* 0x000fe200078e0202 */
[----:B------:R-:W-:-:S03]  /*11e0*/  IADD3 R27, R24, UR4, RZ ;  /* 0x00000004181b7c10 */ /* 0x000fc6000fffe0ff */
[----:B------:R-:W-:Y:S01]  /*11f0*/  IMAD.WIDE R22, R25, 0x4, R2 ;  /* 0x0000000419167825 */ /* 0x000fe200078e0202 */
[----:B--2---:R1:W-:Y:S04]  /*1200*/  @P3 STG.E.128 desc[UR6][R18.64], R4 ;  /* 0x0000000412003986 */ /* 0x0043e8000c101d06 */
[----:B----4-:R1:W-:Y:S01]  /*1210*/  @P2 STG.E.128 desc[UR6][R20.64], R8 ;  /* 0x0000000814002986 */ /* 0x0103e2000c101d06 */
[----:B------:R-:W-:-:S03]  /*1220*/  IMAD R27, R16, 0x4, R27 ;  /* 0x00000004101b7824 */ /* 0x000fc600078e021b */
[----:B0-----:R1:W-:Y:S01]  /*1230*/  @P1 STG.E.128 desc[UR6][R22.64], R12 ;  /* 0x0000000c16001986 */ /* 0x0013e2000c101d06 */
[----:B------:R-:W-:Y:S05]  /*1240*/  @!P0 EXIT ;  /* 0x000000000000894d */ /* 0x000fea0003800000 */
[----:B-1----:R-:W-:Y:S01]  /*1250*/  LDS R4, [R27+0x3000] ;  /* 0x003000001b047984 */ /* 0x002fe20000000800 */
[----:B------:R-:W-:-:S03]  /*1260*/  IMAD.HI R8, R17, 0x66666667, RZ ;  /* 0x6666666711087827 */ /* 0x000fc600078e02ff */
[----:B------:R-:W-:Y:S02]  /*1270*/  LDS R5, [R27+0x3004] ;  /* 0x003004001b057984 */ /* 0x000fe40000000800 */
[----:B------:R-:W-:Y:S02]  /*1280*/  SHF.R.U32.HI R9, RZ, 0x1f, R8 ;  /* 0x0000001fff097819 */ /* 0x000fe40000011608 */
[----:B------:R-:W-:Y:S02]  /*1290*/  LDS R6, [R27+0x3008] ;  /* 0x003008001b067984 */ /* 0x000fe40000000800 */
[----:B------:R-:W-:Y:S02]  /*12a0*/  LEA.HI.SX32 R8, R8, R9, 0x19 ;  /* 0x0000000908087211 */ /* 0x000fe400078fcaff */
[----:B------:R-:W0:Y:S03]  /*12b0*/  LDS R7, [R27+0x300c] ;  /* 0x00300c001b077984 */ /* 0x000e260000000800 */
[----:B------:R-:W-:-:S04]  /*12c0*/  IMAD R17, R8, -0x140, R17 ;  /* 0xfffffec008117824 */ /* 0x000fc800078e0211 */
[----:B------:R-:W-:-:S04]  /*12d0*/  IMAD R17, R17, 0x40, R0 ;  /* 0x0000004011117824 */ /* 0x000fc800078e0200 */
[----:B------:R-:W-:-:S04]  /*12e0*/  IMAD R17, R8, 0x20000, R17 ;  /* 0x0002000008117824 */ /* 0x000fc800078e0211 */
[----:B------:R-:W-:-:S05]  /*12f0*/  IMAD.WIDE R2, R17, 0x4, R2 ;  /* 0x0000000411027825 */ /* 0x000fca00078e0202 */
[----:B0-----:R-:W-:Y:S01]  /*1300*/  STG.E.128 desc[UR6][R2.64], R4 ;  /* 0x0000000402007986 */ /* 0x001fe2000c101d06 */
[----:B------:R-:W-:Y:S05]  /*1310*/  EXIT ;  /* 0x000000000000794d */ /* 0x000fea0003800000 */
.L_x_0:
[----:B------:R-:W-:-:S00]  /*1320*/  BRA `(.L_x_0) ;  /* 0xfffffffc00fc7947 */ /* 0x000fc0000383ffff */
[----:B------:R-:W-:-:S00]  /*1330*/  NOP ;  /* 0x0000000000007918 */ /* 0x000fc00000000000 */
        /* <DEDUP_REMOVED lines=12> */
.L_x_1:


//--------------------- .nv.global.init           --------------------------
	.section	.nv.global.init,"aw",@progbits
.nv.global.init:
	.type		_$_str,@object
	.size		_$_str,(_$_str_$_2 - _$_str)
_$_str:
        /*0000*/ 	.byte	0x5f, 0x5f, 0x43, 0x55, 0x44, 0x41, 0x5f, 0x46, 0x54, 0x5a, 0x00
	.type		_$_str_$_2,@object
	.size		_$_str_$_2,(.L_1 - _$_str_$_2)
_$_str_$_2:
        /*000b*/ 	.byte	0x5f, 0x5f, 0x43, 0x55, 0x44, 0x41, 0x5f, 0x50, 0x52, 0x45, 0x43, 0x5f, 0x53, 0x51, 0x52, 0x54
        /*001b*/ 	.byte	0x00
.L_1:


//--------------------- .nv.shared.triton_poi_fused__native_batch_norm_legit_no_training_relu_51 --------------------------
	.section	.nv.shared.triton_poi_fused__native_batch_norm_legit_no_training_relu_51,"aw",@nobits
	.sectionflags	@""
	.align	16
	.zero		1024


//--------------------- .nv.constant0.triton_poi_fused__native_batch_norm_legit_no_training_relu_51 --------------------------
	.section	.nv.constant0.triton_poi_fused__native_batch_norm_legit_no_training_relu_51,"a",@progbits
	.sectionflags	@""
	.align	4
.nv.constant0.triton_poi_fused__native_batch_norm_legit_no_training_relu_51:
	.zero		584
